//
// Generated by NVIDIA NVVM Compiler
//
// Compiler Build ID: CL-36424714
// Cuda compilation tools, release 13.0, V13.0.88
// Based on NVVM 20.0.0
//

.version 9.0
.target sm_100
.address_size 64

	// .globl	DiscriteCosineTransform
.extern .shared .align 16 .b8 cacheCoeff[];

.visible .entry DiscriteCosineTransform(
	.param .u64 .ptr .align 1 DiscriteCosineTransform_param_0,
	.param .u64 .ptr .align 1 DiscriteCosineTransform_param_1,
	.param .u64 .ptr .align 1 DiscriteCosineTransform_param_2,
	.param .u32 DiscriteCosineTransform_param_3,
	.param .u32 DiscriteCosineTransform_param_4
)
{
	.reg .pred 	%p<15>;
	.reg .b32 	%r<49>;
	.reg .b32 	%f<105>;
	.reg .b64 	%rd<22>;

	ld.param.u64 	%rd3, [DiscriteCosineTransform_param_0];
	ld.param.u64 	%rd5, [DiscriteCosineTransform_param_1];
	ld.param.u64 	%rd4, [DiscriteCosineTransform_param_2];
	ld.param.u32 	%r25, [DiscriteCosineTransform_param_3];
	ld.param.u32 	%r26, [DiscriteCosineTransform_param_4];
	cvta.to.global.u64 	%rd1, %rd5;
	mov.u32 	%r27, %ctaid.x;
	mov.u32 	%r28, %ntid.x;
	mov.u32 	%r1, %tid.x;
	mad.lo.s32 	%r2, %r27, %r28, %r1;
	div.s32 	%r3, %r2, %r25;
	mul.lo.s32 	%r44, %r3, %r25;
	sub.s32 	%r4, %r2, %r44;
	setp.ge.u32 	%p1, %r1, %r25;
	@%p1 bra 	$L__BB0_2;
	cvta.to.global.u64 	%rd6, %rd3;
	mul.wide.u32 	%rd7, %r1, 4;
	add.s64 	%rd8, %rd6, %rd7;
	ld.global.f32 	%f16, [%rd8];
	shl.b32 	%r29, %r1, 2;
	mov.u32 	%r30, cacheCoeff;
	add.s32 	%r31, %r30, %r29;
	st.shared.f32 	[%r31], %f16;
$L__BB0_2:
	bar.sync 	0;
	mul.lo.s32 	%r32, %r26, %r25;
	setp.ge.s32 	%p2, %r2, %r32;
	@%p2 bra 	$L__BB0_4;
	setp.eq.s32 	%p3, %r4, 0;
	setp.ne.s32 	%p4, %r4, 0;
	cvt.rn.f32.s32 	%f17, %r4;
	mul.f32 	%f18, %f17, 0f40490FDB;
	cvt.rn.f32.s32 	%f19, %r3;
	mul.f32 	%f20, %f18, %f19;
	cvt.rn.f32.s32 	%f21, %r25;
	div.rn.f32 	%f22, %f20, %f21;
	shl.b32 	%r33, %r25, 1;
	cvt.rn.f32.s32 	%f23, %r33;
	div.rn.f32 	%f24, %f18, %f23;
	selp.f32 	%f25, 0f3F800000, 0f00000000, %p4;
	add.f32 	%f26, %f24, %f22;
	cos.approx.f32 	%f27, %f26;
	selp.f32 	%f28, 0f3F3504F3, 0f00000000, %p3;
	fma.rn.f32 	%f29, %f27, %f25, %f28;
	shl.b32 	%r34, %r4, 2;
	mov.u32 	%r35, cacheCoeff;
	add.s32 	%r36, %r35, %r34;
	ld.shared.f32 	%f30, [%r36];
	mul.f32 	%f31, %f30, %f29;
	mul.wide.s32 	%rd9, %r2, 4;
	add.s64 	%rd10, %rd1, %rd9;
	st.global.f32 	[%rd10], %f31;
$L__BB0_4:
	bar.sync 	0;
	setp.ne.s32 	%p5, %r4, 0;
	@%p5 bra 	$L__BB0_20;
	setp.lt.s32 	%p6, %r25, 1;
	mov.f32 	%f104, 0f00000000;
	@%p6 bra 	$L__BB0_19;
	add.s32 	%r37, %r44, 1;
	add.s32 	%r38, %r44, %r25;
	max.s32 	%r39, %r38, %r37;
	sub.s32 	%r6, %r39, %r44;
	and.b32  	%r7, %r6, 15;
	sub.s32 	%r40, %r44, %r39;
	setp.gt.u32 	%p7, %r40, -16;
	mov.f32 	%f103, 0f00000000;
	@%p7 bra 	$L__BB0_9;
	and.b32  	%r41, %r6, -16;
	neg.s32 	%r42, %r41;
	add.s64 	%rd2, %rd1, 32;
	mov.f32 	%f103, 0f00000000;
$L__BB0_8:
	.pragma "nounroll";
	mul.wide.s32 	%rd11, %r44, 4;
	add.s64 	%rd12, %rd2, %rd11;
	ld.global.f32 	%f36, [%rd12+-32];
	add.f32 	%f37, %f103, %f36;
	ld.global.f32 	%f38, [%rd12+-28];
	add.f32 	%f39, %f37, %f38;
	ld.global.f32 	%f40, [%rd12+-24];
	add.f32 	%f41, %f39, %f40;
	ld.global.f32 	%f42, [%rd12+-20];
	add.f32 	%f43, %f41, %f42;
	ld.global.f32 	%f44, [%rd12+-16];
	add.f32 	%f45, %f43, %f44;
	ld.global.f32 	%f46, [%rd12+-12];
	add.f32 	%f47, %f45, %f46;
	ld.global.f32 	%f48, [%rd12+-8];
	add.f32 	%f49, %f47, %f48;
	ld.global.f32 	%f50, [%rd12+-4];
	add.f32 	%f51, %f49, %f50;
	ld.global.f32 	%f52, [%rd12];
	add.f32 	%f53, %f51, %f52;
	ld.global.f32 	%f54, [%rd12+4];
	add.f32 	%f55, %f53, %f54;
	ld.global.f32 	%f56, [%rd12+8];
	add.f32 	%f57, %f55, %f56;
	ld.global.f32 	%f58, [%rd12+12];
	add.f32 	%f59, %f57, %f58;
	ld.global.f32 	%f60, [%rd12+16];
	add.f32 	%f61, %f59, %f60;
	ld.global.f32 	%f62, [%rd12+20];
	add.f32 	%f63, %f61, %f62;
	ld.global.f32 	%f64, [%rd12+24];
	add.f32 	%f65, %f63, %f64;
	ld.global.f32 	%f66, [%rd12+28];
	add.f32 	%f103, %f65, %f66;
	add.s32 	%r44, %r44, 16;
	add.s32 	%r42, %r42, 16;
	setp.ne.s32 	%p8, %r42, 0;
	@%p8 bra 	$L__BB0_8;
$L__BB0_9:
	setp.eq.s32 	%p9, %r7, 0;
	@%p9 bra 	$L__BB0_18;
	and.b32  	%r14, %r6, 7;
	setp.lt.u32 	%p10, %r7, 8;
	@%p10 bra 	$L__BB0_12;
	mul.wide.s32 	%rd13, %r44, 4;
	add.s64 	%rd14, %rd1, %rd13;
	ld.global.f32 	%f68, [%rd14];
	add.f32 	%f69, %f103, %f68;
	ld.global.f32 	%f70, [%rd14+4];
	add.f32 	%f71, %f69, %f70;
	ld.global.f32 	%f72, [%rd14+8];
	add.f32 	%f73, %f71, %f72;
	ld.global.f32 	%f74, [%rd14+12];
	add.f32 	%f75, %f73, %f74;
	ld.global.f32 	%f76, [%rd14+16];
	add.f32 	%f77, %f75, %f76;
	ld.global.f32 	%f78, [%rd14+20];
	add.f32 	%f79, %f77, %f78;
	ld.global.f32 	%f80, [%rd14+24];
	add.f32 	%f81, %f79, %f80;
	ld.global.f32 	%f82, [%rd14+28];
	add.f32 	%f103, %f81, %f82;
	add.s32 	%r44, %r44, 8;
$L__BB0_12:
	setp.eq.s32 	%p11, %r14, 0;
	@%p11 bra 	$L__BB0_18;
	and.b32  	%r17, %r6, 3;
	setp.lt.u32 	%p12, %r14, 4;
	@%p12 bra 	$L__BB0_15;
	mul.wide.s32 	%rd15, %r44, 4;
	add.s64 	%rd16, %rd1, %rd15;
	ld.global.f32 	%f84, [%rd16];
	add.f32 	%f85, %f103, %f84;
	ld.global.f32 	%f86, [%rd16+4];
	add.f32 	%f87, %f85, %f86;
	ld.global.f32 	%f88, [%rd16+8];
	add.f32 	%f89, %f87, %f88;
	ld.global.f32 	%f90, [%rd16+12];
	add.f32 	%f103, %f89, %f90;
	add.s32 	%r44, %r44, 4;
$L__BB0_15:
	setp.eq.s32 	%p13, %r17, 0;
	@%p13 bra 	$L__BB0_18;
	neg.s32 	%r47, %r17;
$L__BB0_17:
	.pragma "nounroll";
	mul.wide.s32 	%rd17, %r44, 4;
	add.s64 	%rd18, %rd1, %rd17;
	ld.global.f32 	%f91, [%rd18];
	add.f32 	%f103, %f103, %f91;
	add.s32 	%r44, %r44, 1;
	add.s32 	%r47, %r47, 1;
	setp.ne.s32 	%p14, %r47, 0;
	@%p14 bra 	$L__BB0_17;
$L__BB0_18:
	mul.f32 	%f104, %f103, 0f3FB504F3;
$L__BB0_19:
	cvt.rn.f32.s32 	%f92, %r25;
	sqrt.rn.f32 	%f93, %f92;
	div.rn.f32 	%f94, %f104, %f93;
	cvta.to.global.u64 	%rd19, %rd4;
	mul.wide.s32 	%rd20, %r3, 4;
	add.s64 	%rd21, %rd19, %rd20;
	st.global.f32 	[%rd21], %f94;
$L__BB0_20:
	ret;

}


// ===== COMPILED SASS (sm_100) =====

	.target	sm_100

	.elftype	@"ET_EXEC"


//--------------------- .note.nv.tkinfo           --------------------------
	.section	.note.nv.tkinfo,"",@"SHT_NOTE"
	.sectionflags	@"SHF_NOTE_NV_TKINFO"
	.tkinfo
        /*0018*/ 	.word	0x00000002
        /*0030*/ 	.string	""
        /*0030*/ 	.string	"ptxas"
        /*0030*/ 	.string	"Cuda compilation tools, release 13.0, V13.0.88"
        /*0030*/ 	.string	"Build cuda_13.0.r13.0/compiler.36424714_0"
        /*0030*/ 	.string	"-arch sm_100 -m 64 "



//--------------------- .note.nv.cuinfo           --------------------------
	.section	.note.nv.cuinfo,"",@"SHT_NOTE"
	.sectionflags	@"SHF_NOTE_NV_CUINFO"
        /*0018*/ 	.short	0x0002
        /*001a*/ 	.short	0x0064
        /*001c*/ 	.short	0x0082
	.zero		2


//--------------------- .nv.info                  --------------------------
	.section	.nv.info,"",@"SHT_CUDA_INFO"
	.align	4


	//----- nvinfo : EIATTR_REGCOUNT
	.align		4
        /*0000*/ 	.byte	0x04, 0x2f
        /*0002*/ 	.short	(.L_1 - .L_0)
	.align		4
.L_0:
        /*0004*/ 	.word	index@(DiscriteCosineTransform)
        /*0008*/ 	.word	0x0000001e


	//----- nvinfo : EIATTR_FRAME_SIZE
	.align		4
.L_1:
        /*000c*/ 	.byte	0x04, 0x11
        /*000e*/ 	.short	(.L_3 - .L_2)
	.align		4
.L_2:
        /*0010*/ 	.word	index@($__internal_1_$__cuda_sm3x_div_rn_noftz_f32_slowpath)
        /*0014*/ 	.word	0x00000000


	//----- nvinfo : EIATTR_FRAME_SIZE
	.align		4
.L_3:
        /*0018*/ 	.byte	0x04, 0x11
        /*001a*/ 	.short	(.L_5 - .L_4)
	.align		4
.L_4:
        /*001c*/ 	.word	index@($__internal_0_$__cuda_sm20_sqrt_rn_f32_slowpath)
        /*0020*/ 	.word	0x00000000


	//----- nvinfo : EIATTR_FRAME_SIZE
	.align		4
.L_5:
        /*0024*/ 	.byte	0x04, 0x11
        /*0026*/ 	.short	(.L_7 - .L_6)
	.align		4
.L_6:
        /*0028*/ 	.word	index@(DiscriteCosineTransform)
        /*002c*/ 	.word	0x00000000


	//----- nvinfo : EIATTR_MIN_STACK_SIZE
	.align		4
.L_7:
        /*0030*/ 	.byte	0x04, 0x12
        /*0032*/ 	.short	(.L_9 - .L_8)
	.align		4
.L_8:
        /*0034*/ 	.word	index@(DiscriteCosineTransform)
        /*0038*/ 	.word	0x00000000
.L_9:


//--------------------- .nv.compat                --------------------------
	.section	.nv.compat,"",@"SHT_CUDA_COMPAT_INFO"
	.align	4
        /*0000*/ 	.byte	0x02, 0x09, 0x00, 0x00, 0x02, 0x02, 0x01, 0x00, 0x02, 0x05, 0x05, 0x00, 0x03, 0x07, 0x01, 0x01
        /*0010*/ 	.byte	0x02, 0x03, 0x00, 0x00, 0x02, 0x06, 0x01, 0x00, 0x04, 0x0b, 0x08, 0x00, 0x01, 0x00, 0x00, 0x00
        /*0020*/ 	.byte	0x00, 0x00, 0x00, 0x00


//--------------------- .nv.info.DiscriteCosineTransform --------------------------
	.section	.nv.info.DiscriteCosineTransform,"",@"SHT_CUDA_INFO"
	.sectionflags	@""
	.align	4


	//----- nvinfo : EIATTR_CUDA_API_VERSION
	.align		4
        /*0000*/ 	.byte	0x04, 0x37
        /*0002*/ 	.short	(.L_11 - .L_10)
.L_10:
        /*0004*/ 	.word	0x00000082


	//----- nvinfo : EIATTR_KPARAM_INFO
	.align		4
.L_11:
        /*0008*/ 	.byte	0x04, 0x17
        /*000a*/ 	.short	(.L_13 - .L_12)
.L_12:
        /*000c*/ 	.word	0x00000000
        /*0010*/ 	.short	0x0004
        /*0012*/ 	.short	0x001c
        /*0014*/ 	.byte	0x00, 0xf0, 0x11, 0x00


	//----- nvinfo : EIATTR_KPARAM_INFO
	.align		4
.L_13:
        /*0018*/ 	.byte	0x04, 0x17
        /*001a*/ 	.short	(.L_15 - .L_14)
.L_14:
        /*001c*/ 	.word	0x00000000
        /*0020*/ 	.short	0x0003
        /*0022*/ 	.short	0x0018
        /*0024*/ 	.byte	0x00, 0xf0, 0x11, 0x00


	//----- nvinfo : EIATTR_KPARAM_INFO
	.align		4
.L_15:
        /*0028*/ 	.byte	0x04, 0x17
        /*002a*/ 	.short	(.L_17 - .L_16)
.L_16:
        /*002c*/ 	.word	0x00000000
        /*0030*/ 	.short	0x0002
        /*0032*/ 	.short	0x0010
        /*0034*/ 	.byte	0x00, 0xf5, 0x21, 0x00


	//----- nvinfo : EIATTR_KPARAM_INFO
	.align		4
.L_17:
        /*0038*/ 	.byte	0x04, 0x17
        /*003a*/ 	.short	(.L_19 - .L_18)
.L_18:
        /*003c*/ 	.word	0x00000000
        /*0040*/ 	.short	0x0001
        /*0042*/ 	.short	0x0008
        /*0044*/ 	.byte	0x00, 0xf5, 0x21, 0x00


	//----- nvinfo : EIATTR_KPARAM_INFO
	.align		4
.L_19:
        /*0048*/ 	.byte	0x04, 0x17
        /*004a*/ 	.short	(.L_21 - .L_20)
.L_20:
        /*004c*/ 	.word	0x00000000
        /*0050*/ 	.short	0x0000
        /*0052*/ 	.short	0x0000
        /*0054*/ 	.byte	0x00, 0xf5, 0x21, 0x00


	//----- nvinfo : EIATTR_SPARSE_MMA_MASK
	.align		4
.L_21:
        /*0058*/ 	.byte	0x03, 0x50
        /*005a*/ 	.short	0x0000


	//----- nvinfo : EIATTR_MAXREG_COUNT
	.align		4
        /*005c*/ 	.byte	0x03, 0x1b
        /*005e*/ 	.short	0x00ff


	//----- nvinfo : EIATTR_NUM_BARRIERS
	.align		4
        /*0060*/ 	.byte	0x02, 0x4c
        /*0062*/ 	.byte	0x01
	.zero		1


	//----- nvinfo : EIATTR_MERCURY_ISA_VERSION
	.align		4
        /*0064*/ 	.byte	0x03, 0x5f
        /*0066*/ 	.short	0x0101


	//----- nvinfo : EIATTR_VRC_CTA_INIT_COUNT
	.align		4
        /*0068*/ 	.byte	0x02, 0x4a
	.zero		1
	.zero		1


	//----- nvinfo : EIATTR_EXIT_INSTR_OFFSETS
	.align		4
        /*006c*/ 	.byte	0x04, 0x1c
        /*006e*/ 	.short	(.L_23 - .L_22)


	//   ....[0]....
.L_22:
        /*0070*/ 	.word	0x00000660


	//   ....[1]....
        /*0074*/ 	.word	0x00000f70


	//----- nvinfo : EIATTR_CRS_STACK_SIZE
	.align		4
.L_23:
        /*0078*/ 	.byte	0x04, 0x1e
        /*007a*/ 	.short	(.L_25 - .L_24)
.L_24:
        /*007c*/ 	.word	0x00000000


	//----- nvinfo : EIATTR_CBANK_PARAM_SIZE
	.align		4
.L_25:
        /*0080*/ 	.byte	0x03, 0x19
        /*0082*/ 	.short	0x0020


	//----- nvinfo : EIATTR_PARAM_CBANK
	.align		4
        /*0084*/ 	.byte	0x04, 0x0a
        /*0086*/ 	.short	(.L_27 - .L_26)
	.align		4
.L_26:
        /*0088*/ 	.word	index@(.nv.constant0.DiscriteCosineTransform)
        /*008c*/ 	.short	0x0380
        /*008e*/ 	.short	0x0020


	//----- nvinfo : EIATTR_SW_WAR
	.align		4
.L_27:
        /*0090*/ 	.byte	0x04, 0x36
        /*0092*/ 	.short	(.L_29 - .L_28)
.L_28:
        /*0094*/ 	.word	0x00000008
.L_29:


//--------------------- .nv.callgraph             --------------------------
	.section	.nv.callgraph,"",@"SHT_CUDA_CALLGRAPH"
	.align	4
	.sectionentsize	8
	.align		4
        /*0000*/ 	.word	0x00000000
	.align		4
        /*0004*/ 	.word	0xffffffff
	.align		4
        /*0008*/ 	.word	0x00000000
	.align		4
        /*000c*/ 	.word	0xfffffffe
	.align		4
        /*0010*/ 	.word	0x00000000
	.align		4
        /*0014*/ 	.word	0xfffffffd
	.align		4
        /*0018*/ 	.word	0x00000000
	.align		4
        /*001c*/ 	.word	0xfffffffc


//--------------------- .text.DiscriteCosineTransform --------------------------
	.section	.text.DiscriteCosineTransform,"ax",@progbits
	.align	128
        .global         DiscriteCosineTransform
        .type           DiscriteCosineTransform,@function
        .size           DiscriteCosineTransform,(.L_x_35 - DiscriteCosineTransform)
        .other          DiscriteCosineTransform,@"STO_CUDA_ENTRY STV_DEFAULT"
DiscriteCosineTransform:
.text.DiscriteCosineTransform:
[----:B------:R-:W-:Y:S01]  /*0000*/  LDC R1, c[0x0][0x37c] ;  /* 0x0000df00ff017b82 */ /* 0x000fe20000000800 */
[----:B------:R-:W0:Y:S07]  /*0010*/  S2R R9, SR_TID.X ;  /* 0x0000000000097919 */ /* 0x000e2e0000002100 */
[----:B------:R-:W0:Y:S01]  /*0020*/  LDC R3, c[0x0][0x398] ;  /* 0x0000e600ff037b82 */ /* 0x000e220000000800 */
[----:B------:R-:W1:Y:S01]  /*0030*/  LDCU.64 UR6, c[0x0][0x358] ;  /* 0x00006b00ff0677ac */ /* 0x000e620008000a00 */
[----:B0-----:R-:W-:-:S13]  /*0040*/  ISETP.GE.U32.AND P3, PT, R9, R3, PT ;  /* 0x000000030900720c */ /* 0x001fda0003f66070 */
[----:B------:R-:W0:Y:S02]  /*0050*/  @!P3 LDC.64 R4, c[0x0][0x380] ;  /* 0x0000e000ff04bb82 */ /* 0x000e240000000a00 */
[----:B0-----:R-:W-:-:S05]  /*0060*/  @!P3 IMAD.WIDE.U32 R4, R9, 0x4, R4 ;  /* 0x000000040904b825 */ /* 0x001fca00078e0004 */
[----:B-1----:R0:W2:Y:S01]  /*0070*/  @!P3 LDG.E R2, desc[UR6][R4.64] ;  /* 0x000000060402b981 */ /* 0x0020a2000c1e1900 */
[----:B------:R-:W-:Y:S01]  /*0080*/  IABS R11, R3 ;  /* 0x00000003000b7213 */ /* 0x000fe20000000000 */
[----:B------:R-:W0:Y:S01]  /*0090*/  S2UR UR4, SR_CTAID.X ;  /* 0x00000000000479c3 */ /* 0x000e220000002500 */
[----:B------:R-:W-:Y:S02]  /*00a0*/  BSSY.RECONVERGENT B0, `(.L_x_0) ;  /* 0x0000059000007945 */ /* 0x000fe40003800200 */
[----:B------:R-:W1:Y:S05]  /*00b0*/  I2F.RP R0, R11 ;  /* 0x0000000b00007306 */ /* 0x000e6a0000209400 */
[----:B------:R-:W0:Y:S03]  /*00c0*/  LDC R8, c[0x0][0x360] ;  /* 0x0000d800ff087b82 */ /* 0x000e260000000800 */
[----:B-1----:R-:W1:Y:S01]  /*00d0*/  MUFU.RCP R0, R0 ;  /* 0x0000000000007308 */ /* 0x002e620000001000 */
[----:B0-----:R-:W-:Y:S01]  /*00e0*/  IMAD R4, R8, UR4, R9 ;  /* 0x0000000408047c24 */ /* 0x001fe2000f8e0209 */
[----:B------:R-:W0:Y:S01]  /*00f0*/  LDCU UR4, c[0x0][0x39c] ;  /* 0x00007380ff0477ac */ /* 0x000e220008000800 */
[----:B-1----:R-:W-:-:S03]  /*0100*/  VIADD R6, R0, 0xffffffe ;  /* 0x0ffffffe00067836 */ /* 0x002fc60000000000 */
[----:B------:R-:W-:Y:S02]  /*0110*/  IABS R0, R4 ;  /* 0x0000000400007213 */ /* 0x000fe40000000000 */
[----:B------:R1:W3:Y:S02]  /*0120*/  F2I.FTZ.U32.TRUNC.NTZ R7, R6 ;  /* 0x0000000600077305 */ /* 0x0002e4000021f000 */
[----:B-1----:R-:W-:Y:S01]  /*0130*/  IMAD.MOV.U32 R6, RZ, RZ, RZ ;  /* 0x000000ffff067224 */ /* 0x002fe200078e00ff */
[----:B---3--:R-:W-:-:S05]  /*0140*/  IADD3 R10, PT, PT, RZ, -R7, RZ ;  /* 0x80000007ff0a7210 */ /* 0x008fca0007ffe0ff */
[----:B------:R-:W-:-:S04]  /*0150*/  IMAD R5, R10, R11, RZ ;  /* 0x0000000b0a057224 */ /* 0x000fc800078e02ff */
[----:B------:R-:W-:Y:S02]  /*0160*/  IMAD.HI.U32 R7, R7, R5, R6 ;  /* 0x0000000507077227 */ /* 0x000fe400078e0006 */
[----:B------:R-:W1:Y:S04]  /*0170*/  @!P3 S2R R5, SR_CgaCtaId ;  /* 0x000000000005b919 */ /* 0x000e680000008800 */
[----:B------:R-:W-:-:S05]  /*0180*/  IMAD.HI.U32 R6, R7, R0, RZ ;  /* 0x0000000007067227 */ /* 0x000fca00078e00ff */
[----:B------:R-:W-:-:S05]  /*0190*/  IADD3 R7, PT, PT, -R6, RZ, RZ ;  /* 0x000000ff06077210 */ /* 0x000fca0007ffe1ff */
[----:B------:R-:W-:Y:S01]  /*01a0*/  IMAD R0, R11, R7, R0 ;  /* 0x000000070b007224 */ /* 0x000fe200078e0200 */
[----:B------:R-:W-:-:S04]  /*01b0*/  LOP3.LUT R7, R4, R3, RZ, 0x3c, !PT ;  /* 0x0000000304077212 */ /* 0x000fc800078e3cff */
[----:B------:R-:W-:Y:S02]  /*01c0*/  ISETP.GT.U32.AND P1, PT, R11, R0, PT ;  /* 0x000000000b00720c */ /* 0x000fe40003f24070 */
[----:B------:R-:W-:-:S11]  /*01d0*/  ISETP.GE.AND P2, PT, R7, RZ, PT ;  /* 0x000000ff0700720c */ /* 0x000fd60003f46270 */
[----:B------:R-:W-:Y:S01]  /*01e0*/  @!P1 IMAD.IADD R0, R0, 0x1, -R11 ;  /* 0x0000000100009824 */ /* 0x000fe200078e0a0b */
[----:B------:R-:W-:Y:S02]  /*01f0*/  @!P1 IADD3 R6, PT, PT, R6, 0x1, RZ ;  /* 0x0000000106069810 */ /* 0x000fe40007ffe0ff */
[----:B------:R-:W-:Y:S02]  /*0200*/  ISETP.NE.AND P1, PT, R3, RZ, PT ;  /* 0x000000ff0300720c */ /* 0x000fe40003f25270 */
[----:B------:R-:W-:Y:S02]  /*0210*/  ISETP.GE.U32.AND P0, PT, R0, R11, PT ;  /* 0x0000000b0000720c */ /* 0x000fe40003f06070 */
[----:B------:R-:W-:-:S04]  /*0220*/  @!P3 MOV R0, 0x400 ;  /* 0x000004000000b802 */ /* 0x000fc80000000f00 */
[----:B-1----:R-:W-:Y:S01]  /*0230*/  @!P3 LEA R0, R5, R0, 0x18 ;  /* 0x000000000500b211 */ /* 0x002fe200078ec0ff */
[----:B0-----:R-:W-:-:S04]  /*0240*/  IMAD R5, R3, UR4, RZ ;  /* 0x0000000403057c24 */ /* 0x001fc8000f8e02ff */
[----:B------:R-:W-:Y:S02]  /*0250*/  @!P3 IMAD R9, R9, 0x4, R0 ;  /* 0x000000040909b824 */ /* 0x000fe400078e0200 */
[----:B------:R-:W-:Y:S02]  /*0260*/  @P0 IADD3 R6, PT, PT, R6, 0x1, RZ ;  /* 0x0000000106060810 */ /* 0x000fe40007ffe0ff */
[----:B------:R-:W-:-:S03]  /*0270*/  ISETP.GE.AND P0, PT, R4, R5, PT ;  /* 0x000000050400720c */ /* 0x000fc60003f06270 */
[----:B------:R-:W-:Y:S01]  /*0280*/  @!P2 IMAD.MOV R6, RZ, RZ, -R6 ;  /* 0x000000ffff06a224 */ /* 0x000fe200078e0a06 */
[----:B------:R-:W-:-:S05]  /*0290*/  @!P1 LOP3.LUT R6, RZ, R3, RZ, 0x33, !PT ;  /* 0x00000003ff069212 */ /* 0x000fca00078e33ff */
[----:B------:R-:W-:-:S05]  /*02a0*/  IMAD R7, R6, R3, RZ ;  /* 0x0000000306077224 */ /* 0x000fca00078e02ff */
[----:B------:R-:W-:Y:S01]  /*02b0*/  IADD3 R5, PT, PT, R4, -R7, RZ ;  /* 0x8000000704057210 */ /* 0x000fe20007ffe0ff */
[----:B--2---:R0:W-:Y:S01]  /*02c0*/  @!P3 STS [R9], R2 ;  /* 0x000000020900b388 */ /* 0x0041e20000000800 */
[----:B------:R-:W-:Y:S06]  /*02d0*/  BAR.SYNC.DEFER_BLOCKING 0x0 ;  /* 0x0000000000007b1d */ /* 0x000fec0000010000 */
[----:B------:R-:W-:Y:S05]  /*02e0*/  @P0 BRA `(.L_x_1) ;  /* 0x0000000000d00947 */ /* 0x000fea0003800000 */
[----:B0-----:R-:W-:Y:S01]  /*02f0*/  I2FP.F32.S32 R9, R3 ;  /* 0x0000000300097245 */ /* 0x001fe20000201400 */
[----:B------:R-:W-:Y:S01]  /*0300*/  BSSY.RECONVERGENT B1, `(.L_x_2) ;  /* 0x0000013000017945 */ /* 0x000fe20003800200 */
[----:B------:R-:W-:Y:S02]  /*0310*/  I2FP.F32.S32 R0, R5 ;  /* 0x0000000500007245 */ /* 0x000fe40000201400 */
[----:B------:R-:W0:Y:S01]  /*0320*/  MUFU.RCP R8, R9 ;  /* 0x0000000900087308 */ /* 0x000e220000001000 */
[----:B------:R-:W-:Y:S02]  /*0330*/  I2FP.F32.S32 R3, R6 ;  /* 0x0000000600037245 */ /* 0x000fe40000201400 */
[----:B------:R-:W-:Y:S01]  /*0340*/  FMUL R0, R0, 3.1415927410125732422 ;  /* 0x40490fdb00007820 */ /* 0x000fe20000400000 */
[C---:B------:R-:W-:Y:S02]  /*0350*/  ISETP.NE.AND P2, PT, R5.reuse, RZ, PT ;  /* 0x000000ff0500720c */ /* 0x040fe40003f45270 */
[----:B------:R-:W-:Y:S01]  /*0360*/  ISETP.NE.AND P3, PT, R5, RZ, PT ;  /* 0x000000ff0500720c */ /* 0x000fe20003f65270 */
[----:B------:R-:W-:-:S04]  /*0370*/  FMUL R2, R0, R3 ;  /* 0x0000000300027220 */ /* 0x000fc80000400000 */
[----:B------:R-:W1:Y:S01]  /*0380*/  FCHK P0, R2, R9 ;  /* 0x0000000902007302 */ /* 0x000e620000000000 */
[----:B0-----:R-:W-:-:S04]  /*0390*/  FFMA R11, -R9, R8, 1 ;  /* 0x3f800000090b7423 */ /* 0x001fc80000000108 */
[----:B------:R-:W-:-:S04]  /*03a0*/  FFMA R11, R8, R11, R8 ;  /* 0x0000000b080b7223 */ /* 0x000fc80000000008 */
[----:B------:R-:W-:-:S04]  /*03b0*/  FFMA R8, R2, R11, RZ ;  /* 0x0000000b02087223 */ /* 0x000fc800000000ff */
[----:B------:R-:W-:-:S04]  /*03c0*/  FFMA R3, -R9, R8, R2 ;  /* 0x0000000809037223 */ /* 0x000fc80000000102 */
[----:B------:R-:W-:Y:S01]  /*03d0*/  FFMA R8, R11, R3, R8 ;  /* 0x000000030b087223 */ /* 0x000fe20000000008 */
[----:B-1----:R-:W-:Y:S06]  /*03e0*/  @!P0 BRA `(.L_x_3) ;  /* 0x0000000000108947 */ /* 0x002fec0003800000 */
[----:B------:R-:W-:Y:S01]  /*03f0*/  IMAD.MOV.U32 R3, RZ, RZ, R9 ;  /* 0x000000ffff037224 */ /* 0x000fe200078e0009 */
[----:B------:R-:W-:-:S07]  /*0400*/  MOV R10, 0x420 ;  /* 0x00000420000a7802 */ /* 0x000fce0000000f00 */
[----:B------:R-:W-:Y:S05]  /*0410*/  CALL.REL.NOINC `($__internal_1_$__cuda_sm3x_div_rn_noftz_f32_slowpath) ;  /* 0x0000000c003c7944 */ /* 0x000fea0003c00000 */
[----:B------:R-:W-:-:S07]  /*0420*/  MOV R8, R9 ;  /* 0x0000000900087202 */ /* 0x000fce0000000f00 */
.L_x_3:
[----:B------:R-:W-:Y:S05]  /*0430*/  BSYNC.RECONVERGENT B1 ;  /* 0x0000000000017941 */ /* 0x000fea0003800200 */
.L_x_2:
[----:B------:R-:W0:Y:S01]  /*0440*/  LDCU UR4, c[0x0][0x398] ;  /* 0x00007300ff0477ac */ /* 0x000e220008000800 */
[----:B------:R-:W-:Y:S01]  /*0450*/  BSSY.RECONVERGENT B1, `(.L_x_4) ;  /* 0x000000e000017945 */ /* 0x000fe20003800200 */
[----:B0-----:R-:W-:-:S06]  /*0460*/  USHF.L.U32 UR4, UR4, 0x1, URZ ;  /* 0x0000000104047899 */ /* 0x001fcc00080006ff */
[----:B------:R-:W-:-:S04]  /*0470*/  I2FP.F32.S32 R3, UR4 ;  /* 0x0000000400037c45 */ /* 0x000fc80008201400 */
[----:B------:R-:W0:Y:S08]  /*0480*/  MUFU.RCP R2, R3 ;  /* 0x0000000300027308 */ /* 0x000e300000001000 */
        /* <DEDUP_REMOVED lines=10> */
.L_x_5:
[----:B------:R-:W-:Y:S05]  /*0530*/  BSYNC.RECONVERGENT B1 ;  /* 0x0000000000017941 */ /* 0x000fea0003800200 */
.L_x_4:
[----:B------:R-:W0:Y:S01]  /*0540*/  S2UR UR5, SR_CgaCtaId ;  /* 0x00000000000579c3 */ /* 0x000e220000008800 */
[----:B------:R-:W-:Y:S01]  /*0550*/  UMOV UR4, 0x400 ;  /* 0x0000040000047882 */ /* 0x000fe20000000000 */
[----:B------:R-:W-:Y:S01]  /*0560*/  FADD R8, R9, R8 ;  /* 0x0000000809087221 */ /* 0x000fe20000000000 */
[----:B------:R-:W-:Y:S02]  /*0570*/  FSEL R0, RZ, 1, !P3 ;  /* 0x3f800000ff007808 */ /* 0x000fe40005800000 */
[----:B------:R-:W-:Y:S01]  /*0580*/  FSEL R11, RZ, 0.70710676908493041992, P2 ;  /* 0x3f3504f3ff0b7808 */ /* 0x000fe20001000000 */
[----:B------:R-:W-:Y:S02]  /*0590*/  FMUL.RZ R8, R8, 0.15915493667125701904 ;  /* 0x3e22f98308087820 */ /* 0x000fe4000040c000 */
[----:B------:R-:W1:Y:S02]  /*05a0*/  LDC.64 R2, c[0x0][0x388] ;  /* 0x0000e200ff027b82 */ /* 0x000e640000000a00 */
[----:B------:R-:W2:Y:S01]  /*05b0*/  MUFU.COS R9, R8 ;  /* 0x0000000800097308 */ /* 0x000ea20000000000 */
[----:B0-----:R-:W-:Y:S01]  /*05c0*/  ULEA UR4, UR5, UR4, 0x18 ;  /* 0x0000000405047291 */ /* 0x001fe2000f8ec0ff */
[----:B--2---:R-:W-:-:S05]  /*05d0*/  FFMA R0, R0, R9, R11 ;  /* 0x0000000900007223 */ /* 0x004fca000000000b */
[----:B------:R-:W-:Y:S01]  /*05e0*/  LEA R10, R5, UR4, 0x2 ;  /* 0x00000004050a7c11 */ /* 0x000fe2000f8e10ff */
[----:B-1----:R-:W-:-:S04]  /*05f0*/  IMAD.WIDE R2, R4, 0x4, R2 ;  /* 0x0000000404027825 */ /* 0x002fc800078e0202 */
[----:B------:R-:W0:Y:S02]  /*0600*/  LDS R13, [R10] ;  /* 0x000000000a0d7984 */ /* 0x000e240000000800 */
[----:B0-----:R-:W-:-:S05]  /*0610*/  FMUL R13, R0, R13 ;  /* 0x0000000d000d7220 */ /* 0x001fca0000400000 */
[----:B------:R1:W-:Y:S02]  /*0620*/  STG.E desc[UR6][R2.64], R13 ;  /* 0x0000000d02007986 */ /* 0x0003e4000c101906 */
.L_x_1:
[----:B------:R-:W-:Y:S05]  /*0630*/  BSYNC.RECONVERGENT B0 ;  /* 0x0000000000007941 */ /* 0x000fea0003800200 */
.L_x_0:
[----:B------:R-:W-:Y:S01]  /*0640*/  BAR.SYNC.DEFER_BLOCKING 0x0 ;  /* 0x0000000000007b1d */ /* 0x000fe20000010000 */
[----:B------:R-:W-:-:S13]  /*0650*/  ISETP.NE.AND P0, PT, R5, RZ, PT ;  /* 0x000000ff0500720c */ /* 0x000fda0003f05270 */
[----:B------:R-:W-:Y:S05]  /*0660*/  @P0 EXIT ;  /* 0x000000000000094d */ /* 0x000fea0003800000 */
[----:B------:R-:W2:Y:S01]  /*0670*/  LDCU UR4, c[0x0][0x398] ;  /* 0x00007300ff0477ac */ /* 0x000ea20008000800 */
[----:B------:R-:W-:Y:S01]  /*0680*/  HFMA2 R5, -RZ, RZ, 0, 0 ;  /* 0x00000000ff057431 */ /* 0x000fe200000001ff */
[----:B--2---:R-:W-:-:S09]  /*0690*/  UISETP.GE.AND UP0, UPT, UR4, 0x1, UPT ;  /* 0x000000010400788c */ /* 0x004fd2000bf06270 */
[----:B------:R-:W-:Y:S05]  /*06a0*/  BRA.U !UP0, `(.L_x_6) ;  /* 0x0000000508bc7547 */ /* 0x000fea000b800000 */
[C---:B------:R-:W-:Y:S01]  /*06b0*/  VIADD R0, R7.reuse, 0x1 ;  /* 0x0000000107007836 */ /* 0x040fe20000000000 */
[----:B------:R-:W-:Y:S04]  /*06c0*/  BSSY.RECONVERGENT B0, `(.L_x_7) ;  /* 0x0000034000007945 */ /* 0x000fe80003800200 */
[----:B------:R-:W-:-:S04]  /*06d0*/  VIADDMNMX R0, R7, UR4, R0, !PT ;  /* 0x0000000407007c46 */ /* 0x000fc8000f800100 */
[C---:B------:R-:W-:Y:S01]  /*06e0*/  IADD3 R8, PT, PT, -R7.reuse, R0, RZ ;  /* 0x0000000007087210 */ /* 0x040fe20007ffe1ff */
[----:B------:R-:W-:-:S03]  /*06f0*/  IMAD.IADD R0, R7, 0x1, -R0 ;  /* 0x0000000107007824 */ /* 0x000fc600078e0a00 */
[----:B------:R-:W-:Y:S02]  /*0700*/  LOP3.LUT R24, R8, 0xf, RZ, 0xc0, !PT ;  /* 0x0000000f08187812 */ /* 0x000fe400078ec0ff */
[----:B------:R-:W-:Y:S02]  /*0710*/  ISETP.GT.U32.AND P0, PT, R0, -0x10, PT ;  /* 0xfffffff00000780c */ /* 0x000fe40003f04070 */
[----:B------:R-:W-:Y:S02]  /*0720*/  ISETP.NE.AND P1, PT, R24, RZ, PT ;  /* 0x000000ff1800720c */ /* 0x000fe40003f25270 */
[----:B------:R-:W-:-:S09]  /*0730*/  MOV R0, RZ ;  /* 0x000000ff00007202 */ /* 0x000fd20000000f00 */
[----:B------:R-:W-:Y:S05]  /*0740*/  @P0 BRA `(.L_x_8) ;  /* 0x0000000000ac0947 */ /* 0x000fea0003800000 */
[----:B01----:R-:W0:Y:S01]  /*0750*/  LDC.64 R2, c[0x0][0x388] ;  /* 0x0000e200ff027b82 */ /* 0x003e220000000a00 */
[----:B------:R-:W-:Y:S01]  /*0760*/  LOP3.LUT R11, R8, 0xfffffff0, RZ, 0xc0, !PT ;  /* 0xfffffff0080b7812 */ /* 0x000fe200078ec0ff */
[----:B------:R-:W-:-:S03]  /*0770*/  IMAD.MOV.U32 R0, RZ, RZ, RZ ;  /* 0x000000ffff007224 */ /* 0x000fc600078e00ff */
[----:B------:R-:W-:Y:S02]  /*0780*/  IADD3 R11, PT, PT, -R11, RZ, RZ ;  /* 0x000000ff0b0b7210 */ /* 0x000fe40007ffe1ff */
[----:B0-----:R-:W-:-:S05]  /*0790*/  IADD3 R2, P0, PT, R2, 0x20, RZ ;  /* 0x0000002002027810 */ /* 0x001fca0007f1e0ff */
[----:B------:R-:W-:-:S08]  /*07a0*/  IMAD.X R3, RZ, RZ, R3, P0 ;  /* 0x000000ffff037224 */ /* 0x000fd000000e0603 */
.L_x_9:
[----:B------:R-:W-:-:S05]  /*07b0*/  IMAD.WIDE R4, R7, 0x4, R2 ;  /* 0x0000000407047825 */ /* 0x000fca00078e0202 */
[----:B------:R-:W2:Y:S04]  /*07c0*/  LDG.E R23, desc[UR6][R4.64+-0x20] ;  /* 0xffffe00604177981 */ /* 0x000ea8000c1e1900 */
[----:B------:R-:W3:Y:S04]  /*07d0*/  LDG.E R22, desc[UR6][R4.64+-0x1c] ;  /* 0xffffe40604167981 */ /* 0x000ee8000c1e1900 */
[----:B------:R-:W4:Y:S04]  /*07e0*/  LDG.E R25, desc[UR6][R4.64+-0x18] ;  /* 0xffffe80604197981 */ /* 0x000f28000c1e1900 */
[----:B------:R-:W5:Y:S04]  /*07f0*/  LDG.E R27, desc[UR6][R4.64+-0x14] ;  /* 0xffffec06041b7981 */ /* 0x000f68000c1e1900 */
        /* <DEDUP_REMOVED lines=11> */
[----:B------:R-:W5:Y:S01]  /*08b0*/  LDG.E R21, desc[UR6][R4.64+0x1c] ;  /* 0x00001c0604157981 */ /* 0x000f62000c1e1900 */
[----:B------:R-:W-:Y:S01]  /*08c0*/  IADD3 R11, PT, PT, R11, 0x10, RZ ;  /* 0x000000100b0b7810 */ /* 0x000fe20007ffe0ff */
[----:B------:R-:W-:-:S03]  /*08d0*/  VIADD R7, R7, 0x10 ;  /* 0x0000001007077836 */ /* 0x000fc60000000000 */
[----:B------:R-:W-:Y:S01]  /*08e0*/  ISETP.NE.AND P0, PT, R11, RZ, PT ;  /* 0x000000ff0b00720c */ /* 0x000fe20003f05270 */
[----:B--2---:R-:W-:-:S04]  /*08f0*/  FADD R23, R23, R0 ;  /* 0x0000000017177221 */ /* 0x004fc80000000000 */
[----:B---3--:R-:W-:-:S04]  /*0900*/  FADD R22, R23, R22 ;  /* 0x0000001617167221 */ /* 0x008fc80000000000 */
[----:B----4-:R-:W-:-:S04]  /*0910*/  FADD R22, R22, R25 ;  /* 0x0000001916167221 */ /* 0x010fc80000000000 */
[----:B-----5:R-:W-:-:S04]  /*0920*/  FADD R27, R22, R27 ;  /* 0x0000001b161b7221 */ /* 0x020fc80000000000 */
[----:B------:R-:W-:-:S04]  /*0930*/  FADD R20, R27, R20 ;  /* 0x000000141b147221 */ /* 0x000fc80000000000 */
        /* <DEDUP_REMOVED lines=10> */
[----:B------:R-:W-:Y:S01]  /*09e0*/  FADD R0, R10, R21 ;  /* 0x000000150a007221 */ /* 0x000fe20000000000 */
[----:B------:R-:W-:Y:S06]  /*09f0*/  @P0 BRA `(.L_x_9) ;  /* 0xfffffffc006c0947 */ /* 0x000fec000383ffff */
.L_x_8:
[----:B------:R-:W-:Y:S05]  /*0a00*/  BSYNC.RECONVERGENT B0 ;  /* 0x0000000000007941 */ /* 0x000fea0003800200 */
.L_x_7:
[----:B------:R-:W-:Y:S04]  /*0a10*/  BSSY.RECONVERGENT B0, `(.L_x_10) ;  /* 0x0000037000007945 */ /* 0x000fe80003800200 */
[----:B------:R-:W-:Y:S05]  /*0a20*/  @!P1 BRA `(.L_x_11) ;  /* 0x0000000000d49947 */ /* 0x000fea0003800000 */
[----:B------:R-:W-:Y:S01]  /*0a30*/  ISETP.GE.U32.AND P0, PT, R24, 0x8, PT ;  /* 0x000000081800780c */ /* 0x000fe20003f06070 */
[----:B------:R-:W-:Y:S01]  /*0a40*/  BSSY.RECONVERGENT B1, `(.L_x_12) ;  /* 0x0000017000017945 */ /* 0x000fe20003800200 */
[----:B------:R-:W-:-:S04]  /*0a50*/  LOP3.LUT R10, R8, 0x7, RZ, 0xc0, !PT ;  /* 0x00000007080a7812 */ /* 0x000fc800078ec0ff */
[----:B------:R-:W-:-:S07]  /*0a60*/  ISETP.NE.AND P1, PT, R10, RZ, PT ;  /* 0x000000ff0a00720c */ /* 0x000fce0003f25270 */
[----:B------:R-:W-:Y:S06]  /*0a70*/  @!P0 BRA `(.L_x_13) ;  /* 0x00000000004c8947 */ /* 0x000fec0003800000 */
[----:B01----:R-:W0:Y:S02]  /*0a80*/  LDC.64 R2, c[0x0][0x388] ;  /* 0x0000e200ff027b82 */ /* 0x003e240000000a00 */
[----:B0-----:R-:W-:-:S05]  /*0a90*/  IMAD.WIDE R2, R7, 0x4, R2 ;  /* 0x0000000407027825 */ /* 0x001fca00078e0202 */
[----:B------:R-:W2:Y:S04]  /*0aa0*/  LDG.E R5, desc[UR6][R2.64] ;  /* 0x0000000602057981 */ /* 0x000ea8000c1e1900 */
[----:B------:R-:W3:Y:S04]  /*0ab0*/  LDG.E R4, desc[UR6][R2.64+0x4] ;  /* 0x0000040602047981 */ /* 0x000ee8000c1e1900 */
[----:B------:R-:W4:Y:S04]  /*0ac0*/  LDG.E R9, desc[UR6][R2.64+0x8] ;  /* 0x0000080602097981 */ /* 0x000f28000c1e1900 */
[----:B------:R-:W5:Y:S04]  /*0ad0*/  LDG.E R11, desc[UR6][R2.64+0xc] ;  /* 0x00000c06020b7981 */ /* 0x000f68000c1e1900 */
[----:B------:R-:W5:Y:S04]  /*0ae0*/  LDG.E R13, desc[UR6][R2.64+0x10] ;  /* 0x00001006020d7981 */ /* 0x000f68000c1e1900 */
[----:B------:R-:W5:Y:S04]  /*0af0*/  LDG.E R15, desc[UR6][R2.64+0x14] ;  /* 0x00001406020f7981 */ /* 0x000f68000c1e1900 */
[----:B------:R-:W5:Y:S04]  /*0b00*/  LDG.E R17, desc[UR6][R2.64+0x18] ;  /* 0x0000180602117981 */ /* 0x000f68000c1e1900 */
[----:B------:R-:W5:Y:S01]  /*0b10*/  LDG.E R19, desc[UR6][R2.64+0x1c] ;  /* 0x00001c0602137981 */ /* 0x000f62000c1e1900 */
[----:B------:R-:W-:Y:S01]  /*0b20*/  IADD3 R7, PT, PT, R7, 0x8, RZ ;  /* 0x0000000807077810 */ /* 0x000fe20007ffe0ff */
[----:B--2---:R-:W-:-:S04]  /*0b30*/  FADD R5, R0, R5 ;  /* 0x0000000500057221 */ /* 0x004fc80000000000 */
[----:B---3--:R-:W-:-:S04]  /*0b40*/  FADD R4, R5, R4 ;  /* 0x0000000405047221 */ /* 0x008fc80000000000 */
[----:B----4-:R-:W-:-:S04]  /*0b50*/  FADD R4, R4, R9 ;  /* 0x0000000904047221 */ /* 0x010fc80000000000 */
[----:B-----5:R-:W-:-:S04]  /*0b60*/  FADD R4, R4, R11 ;  /* 0x0000000b04047221 */ /* 0x020fc80000000000 */
[----:B------:R-:W-:-:S04]  /*0b70*/  FADD R4, R4, R13 ;  /* 0x0000000d04047221 */ /* 0x000fc80000000000 */
[----:B------:R-:W-:-:S04]  /*0b80*/  FADD R4, R4, R15 ;  /* 0x0000000f04047221 */ /* 0x000fc80000000000 */
[----:B------:R-:W-:-:S04]  /*0b90*/  FADD R4, R4, R17 ;  /* 0x0000001104047221 */ /* 0x000fc80000000000 */
[----:B------:R-:W-:-:S07]  /*0ba0*/  FADD R0, R4, R19 ;  /* 0x0000001304007221 */ /* 0x000fce0000000000 */
.L_x_13:
[----:B------:R-:W-:Y:S05]  /*0bb0*/  BSYNC.RECONVERGENT B1 ;  /* 0x0000000000017941 */ /* 0x000fea0003800200 */
.L_x_12:
        /* <DEDUP_REMOVED lines=11> */
[----:B------:R-:W5:Y:S01]  /*0c70*/  LDG.E R11, desc[UR6][R2.64+0xc] ;  /* 0x00000c06020b7981 */ /* 0x000f62000c1e1900 */
[----:B------:R-:W-:-:S02]  /*0c80*/  VIADD R7, R7, 0x4 ;  /* 0x0000000407077836 */ /* 0x000fc40000000000 */
[----:B--2---:R-:W-:-:S04]  /*0c90*/  FADD R5, R0, R5 ;  /* 0x0000000500057221 */ /* 0x004fc80000000000 */
[----:B---3--:R-:W-:-:S04]  /*0ca0*/  FADD R4, R5, R4 ;  /* 0x0000000405047221 */ /* 0x008fc80000000000 */
[----:B----4-:R-:W-:-:S04]  /*0cb0*/  FADD R4, R4, R9 ;  /* 0x0000000904047221 */ /* 0x010fc80000000000 */
[----:B-----5:R-:W-:-:S07]  /*0cc0*/  FADD R0, R4, R11 ;  /* 0x0000000b04007221 */ /* 0x020fce0000000000 */
.L_x_15:
[----:B------:R-:W-:Y:S05]  /*0cd0*/  BSYNC.RECONVERGENT B1 ;  /* 0x0000000000017941 */ /* 0x000fea0003800200 */
.L_x_14:
[----:B------:R-:W-:Y:S05]  /*0ce0*/  @!P1 BRA `(.L_x_11) ;  /* 0x0000000000249947 */ /* 0x000fea0003800000 */
[----:B------:R-:W2:Y:S01]  /*0cf0*/  LDC.64 R4, c[0x0][0x388] ;  /* 0x0000e200ff047b82 */ /* 0x000ea20000000a00 */
[----:B------:R-:W-:-:S07]  /*0d00*/  IADD3 R8, PT, PT, -R8, RZ, RZ ;  /* 0x000000ff08087210 */ /* 0x000fce0007ffe1ff */
.L_x_16:
[----:B012---:R-:W-:-:S06]  /*0d10*/  IMAD.WIDE R2, R7, 0x4, R4 ;  /* 0x0000000407027825 */ /* 0x007fcc00078e0204 */
[----:B------:R-:W2:Y:S01]  /*0d20*/  LDG.E R3, desc[UR6][R2.64] ;  /* 0x0000000602037981 */ /* 0x000ea2000c1e1900 */
[----:B------:R-:W-:Y:S01]  /*0d30*/  VIADD R8, R8, 0x1 ;  /* 0x0000000108087836 */ /* 0x000fe20000000000 */
[----:B------:R-:W-:-:S04]  /*0d40*/  IADD3 R7, PT, PT, R7, 0x1, RZ ;  /* 0x0000000107077810 */ /* 0x000fc80007ffe0ff */
[----:B------:R-:W-:Y:S01]  /*0d50*/  ISETP.NE.AND P0, PT, R8, RZ, PT ;  /* 0x000000ff0800720c */ /* 0x000fe20003f05270 */
[----:B--2---:R-:W-:-:S12]  /*0d60*/  FADD R0, R3, R0 ;  /* 0x0000000003007221 */ /* 0x004fd80000000000 */
[----:B------:R-:W-:Y:S05]  /*0d70*/  @P0 BRA `(.L_x_16) ;  /* 0xfffffffc00e40947 */ /* 0x000fea000383ffff */
.L_x_11:
[----:B------:R-:W-:Y:S05]  /*0d80*/  BSYNC.RECONVERGENT B0 ;  /* 0x0000000000007941 */ /* 0x000fea0003800200 */
.L_x_10:
[----:B------:R-:W-:-:S07]  /*0d90*/  FMUL R5, R0, 1.4142135381698608398 ;  /* 0x3fb504f300057820 */ /* 0x000fce0000400000 */
.L_x_6:
[----:B------:R-:W-:-:S04]  /*0da0*/  I2FP.F32.S32 R8, UR4 ;  /* 0x0000000400087c45 */ /* 0x000fc80008201400 */
[----:B------:R2:W3:Y:S01]  /*0db0*/  MUFU.RSQ R0, R8 ;  /* 0x0000000800007308 */ /* 0x0004e20000001400 */
[----:B01----:R-:W-:-:S05]  /*0dc0*/  VIADD R2, R8, 0xf3000000 ;  /* 0xf300000008027836 */ /* 0x003fca0000000000 */
[----:B------:R-:W-:-:S13]  /*0dd0*/  ISETP.GT.U32.AND P0, PT, R2, 0x727fffff, PT ;  /* 0x727fffff0200780c */ /* 0x000fda0003f04070 */
[----:B--23--:R-:W-:Y:S05]  /*0de0*/  @!P0 BRA `(.L_x_17) ;  /* 0x0000000000108947 */ /* 0x00cfea0003800000 */
[----:B------:R-:W-:-:S07]  /*0df0*/  MOV R4, 0xe10 ;  /* 0x00000e1000047802 */ /* 0x000fce0000000f00 */
[----:B------:R-:W-:Y:S05]  /*0e00*/  CALL.REL.NOINC `($__internal_0_$__cuda_sm20_sqrt_rn_f32_slowpath) ;  /* 0x00000000005c7944 */ /* 0x000fea0003c00000 */
[----:B------:R-:W-:Y:S01]  /*0e10*/  MOV R3, R0 ;  /* 0x0000000000037202 */ /* 0x000fe20000000f00 */
[----:B------:R-:W-:Y:S06]  /*0e20*/  BRA `(.L_x_18) ;  /* 0x0000000000107947 */ /* 0x000fec0003800000 */
.L_x_17:
[----:B------:R-:W-:Y:S01]  /*0e30*/  FMUL.FTZ R3, R8, R0 ;  /* 0x0000000008037220 */ /* 0x000fe20000410000 */
[----:B------:R-:W-:-:S03]  /*0e40*/  FMUL.FTZ R2, R0, 0.5 ;  /* 0x3f00000000027820 */ /* 0x000fc60000410000 */
[----:B------:R-:W-:-:S04]  /*0e50*/  FFMA R0, -R3, R3, R8 ;  /* 0x0000000303007223 */ /* 0x000fc80000000108 */
[----:B------:R-:W-:-:S07]  /*0e60*/  FFMA R3, R0, R2, R3 ;  /* 0x0000000200037223 */ /* 0x000fce0000000003 */
.L_x_18:
[----:B------:R-:W0:Y:S01]  /*0e70*/  MUFU.RCP R0, R3 ;  /* 0x0000000300007308 */ /* 0x000e220000001000 */
[----:B------:R-:W-:Y:S07]  /*0e80*/  BSSY.RECONVERGENT B0, `(.L_x_19) ;  /* 0x000000b000007945 */ /* 0x000fee0003800200 */
[----:B------:R-:W1:Y:S01]  /*0e90*/  FCHK P0, R5, R3 ;  /* 0x0000000305007302 */ /* 0x000e620000000000 */
[----:B0-----:R-:W-:-:S04]  /*0ea0*/  FFMA R7, R0, -R3, 1 ;  /* 0x3f80000000077423 */ /* 0x001fc80000000803 */
[----:B------:R-:W-:-:S04]  /*0eb0*/  FFMA R0, R0, R7, R0 ;  /* 0x0000000700007223 */ /* 0x000fc80000000000 */
[----:B------:R-:W-:-:S04]  /*0ec0*/  FFMA R2, R0, R5, RZ ;  /* 0x0000000500027223 */ /* 0x000fc800000000ff */
[----:B------:R-:W-:-:S04]  /*0ed0*/  FFMA R7, R2, -R3, R5 ;  /* 0x8000000302077223 */ /* 0x000fc80000000005 */
[----:B------:R-:W-:Y:S01]  /*0ee0*/  FFMA R9, R0, R7, R2 ;  /* 0x0000000700097223 */ /* 0x000fe20000000002 */
[----:B-1----:R-:W-:Y:S06]  /*0ef0*/  @!P0 BRA `(.L_x_20) ;  /* 0x00000000000c8947 */ /* 0x002fec0003800000 */
[----:B------:R-:W-:Y:S01]  /*0f00*/  IMAD.MOV.U32 R2, RZ, RZ, R5 ;  /* 0x000000ffff027224 */ /* 0x000fe200078e0005 */
[----:B------:R-:W-:-:S07]  /*0f10*/  MOV R10, 0xf30 ;  /* 0x00000f30000a7802 */ /* 0x000fce0000000f00 */
[----:B------:R-:W-:Y:S05]  /*0f20*/  CALL.REL.NOINC `($__internal_1_$__cuda_sm3x_div_rn_noftz_f32_slowpath) ;  /* 0x0000000000787944 */ /* 0x000fea0003c00000 */
.L_x_20:
[----:B------:R-:W-:Y:S05]  /*0f30*/  BSYNC.RECONVERGENT B0 ;  /* 0x0000000000007941 */ /* 0x000fea0003800200 */
.L_x_19:
[----:B------:R-:W0:Y:S02]  /*0f40*/  LDC.64 R2, c[0x0][0x390] ;  /* 0x0000e400ff027b82 */ /* 0x000e240000000a00 */
[----:B0-----:R-:W-:-:S05]  /*0f50*/  IMAD.WIDE R6, R6, 0x4, R2 ;  /* 0x0000000406067825 */ /* 0x001fca00078e0202 */
[----:B------:R-:W-:Y:S01]  /*0f60*/  STG.E desc[UR6][R6.64], R9 ;  /* 0x0000000906007986 */ /* 0x000fe2000c101906 */
[----:B------:R-:W-:Y:S05]  /*0f70*/  EXIT ;  /* 0x000000000000794d */ /* 0x000fea0003800000 */
        .weak           $__internal_0_$__cuda_sm20_sqrt_rn_f32_slowpath
        .type           $__internal_0_$__cuda_sm20_sqrt_rn_f32_slowpath,@function
        .size           $__internal_0_$__cuda_sm20_sqrt_rn_f32_slowpath,($__internal_1_$__cuda_sm3x_div_rn_noftz_f32_slowpath - $__internal_0_$__cuda_sm20_sqrt_rn_f32_slowpath)
$__internal_0_$__cuda_sm20_sqrt_rn_f32_slowpath:
[----:B------:R-:W-:-:S13]  /*0f80*/  LOP3.LUT P0, RZ, R8, 0x7fffffff, RZ, 0xc0, !PT ;  /* 0x7fffffff08ff7812 */ /* 0x000fda000780c0ff */
[----:B------:R-:W-:Y:S01]  /*0f90*/  @!P0 MOV R2, R8 ;  /* 0x0000000800028202 */ /* 0x000fe20000000f00 */
[----:B------:R-:W-:Y:S06]  /*0fa0*/  @!P0 BRA `(.L_x_21) ;  /* 0x0000000000488947 */ /* 0x000fec0003800000 */
[----:B------:R-:W-:Y:S01]  /*0fb0*/  FSETP.GEU.FTZ.AND P0, PT, R8, RZ, PT ;  /* 0x000000ff0800720b */ /* 0x000fe20003f1e000 */
[----:B------:R-:W-:-:S12]  /*0fc0*/  IMAD.MOV.U32 R0, RZ, RZ, R8 ;  /* 0x000000ffff007224 */ /* 0x000fd800078e0008 */
[----:B------:R-:W-:Y:S01]  /*0fd0*/  @!P0 MOV R2, 0x7fffffff ;  /* 0x7fffffff00028802 */ /* 0x000fe20000000f00 */
[----:B------:R-:W-:Y:S06]  /*0fe0*/  @!P0 BRA `(.L_x_21) ;  /* 0x0000000000388947 */ /* 0x000fec0003800000 */
[----:B------:R-:W-:-:S13]  /*0ff0*/  FSETP.GTU.FTZ.AND P0, PT, |R0|, +INF , PT ;  /* 0x7f8000000000780b */ /* 0x000fda0003f1c200 */
[----:B------:R-:W-:Y:S01]  /*1000*/  @P0 FADD.FTZ R2, R0, 1 ;  /* 0x3f80000000020421 */ /* 0x000fe20000010000 */
[----:B------:R-:W-:Y:S06]  /*1010*/  @P0 BRA `(.L_x_21) ;  /* 0x00000000002c0947 */ /* 0x000fec0003800000 */
[----:B------:R-:W-:-:S13]  /*1020*/  FSETP.NEU.FTZ.AND P0, PT, |R0|, +INF , PT ;  /* 0x7f8000000000780b */ /* 0x000fda0003f1d200 */
[----:B------:R-:W-:Y:S01]  /*1030*/  @!P0 IMAD.MOV.U32 R2, RZ, RZ, R0 ;  /* 0x000000ffff028224 */ /* 0x000fe200078e0000 */
[----:B------:R-:W-:Y:S06]  /*1040*/  @!P0 BRA `(.L_x_21) ;  /* 0x0000000000208947 */ /* 0x000fec0003800000 */
[----:B------:R-:W-:-:S04]  /*1050*/  FFMA R0, R0, 1.84467440737095516160e+19, RZ ;  /* 0x5f80000000007823 */ /* 0x000fc800000000ff */
[----:B------:R-:W0:Y:S02]  /*1060*/  MUFU.RSQ R3, R0 ;  /* 0x0000000000037308 */ /* 0x000e240000001400 */
[----:B0-----:R-:W-:Y:S01]  /*1070*/  FMUL.FTZ R7, R0, R3 ;  /* 0x0000000300077220 */ /* 0x001fe20000410000 */
[----:B------:R-:W-:-:S03]  /*1080*/  FMUL.FTZ R3, R3, 0.5 ;  /* 0x3f00000003037820 */ /* 0x000fc60000410000 */
[----:B------:R-:W-:-:S04]  /*1090*/  FADD.FTZ R2, -R7, -RZ ;  /* 0x800000ff07027221 */ /* 0x000fc80000010100 */
[----:B------:R-:W-:-:S04]  /*10a0*/  FFMA R2, R7, R2, R0 ;  /* 0x0000000207027223 */ /* 0x000fc80000000000 */
[----:B------:R-:W-:-:S04]  /*10b0*/  FFMA R2, R2, R3, R7 ;  /* 0x0000000302027223 */ /* 0x000fc80000000007 */
[----:B------:R-:W-:-:S07]  /*10c0*/  FMUL.FTZ R2, R2, 2.3283064365386962891e-10 ;  /* 0x2f80000002027820 */ /* 0x000fce0000410000 */
.L_x_21:
[----:B------:R-:W-:Y:S01]  /*10d0*/  HFMA2 R3, -RZ, RZ, 0, 0 ;  /* 0x00000000ff037431 */ /* 0x000fe200000001ff */
[----:B------:R-:W-:Y:S01]  /*10e0*/  MOV R0, R2 ;  /* 0x0000000200007202 */ /* 0x000fe20000000f00 */
[----:B------:R-:W-:-:S04]  /*10f0*/  IMAD.MOV.U32 R2, RZ, RZ, R4 ;  /* 0x000000ffff027224 */ /* 0x000fc800078e0004 */
[----:B------:R-:W-:Y:S05]  /*1100*/  RET.REL.NODEC R2 `(DiscriteCosineTransform) ;  /* 0xffffffec02bc7950 */ /* 0x000fea0003c3ffff */
        .weak           $__internal_1_$__cuda_sm3x_div_rn_noftz_f32_slowpath
        .type           $__internal_1_$__cuda_sm3x_div_rn_noftz_f32_slowpath,@function
        .size           $__internal_1_$__cuda_sm3x_div_rn_noftz_f32_slowpath,(.L_x_35 - $__internal_1_$__cuda_sm3x_div_rn_noftz_f32_slowpath)
$__internal_1_$__cuda_sm3x_div_rn_noftz_f32_slowpath:
[----:B------:R-:W-:Y:S01]  /*1110*/  SHF.R.U32.HI R11, RZ, 0x17, R3 ;  /* 0x00000017ff0b7819 */ /* 0x000fe20000011603 */
[----:B------:R-:W-:Y:S01]  /*1120*/  BSSY.RECONVERGENT B2, `(.L_x_22) ;  /* 0x0000062000027945 */ /* 0x000fe20003800200 */
[----:B------:R-:W-:Y:S02]  /*1130*/  SHF.R.U32.HI R9, RZ, 0x17, R2 ;  /* 0x00000017ff097819 */ /* 0x000fe40000011602 */
[----:B------:R-:W-:Y:S02]  /*1140*/  LOP3.LUT R11, R11, 0xff, RZ, 0xc0, !PT ;  /* 0x000000ff0b0b7812 */ /* 0x000fe400078ec0ff */
[----:B------:R-:W-:-:S03]  /*1150*/  LOP3.LUT R14, R9, 0xff, RZ, 0xc0, !PT ;  /* 0x000000ff090e7812 */ /* 0x000fc600078ec0ff */
[----:B------:R-:W-:Y:S01]  /*1160*/  VIADD R13, R11, 0xffffffff ;  /* 0xffffffff0b0d7836 */ /* 0x000fe20000000000 */
[----:B------:R-:W-:-:S04]  /*1170*/  IADD3 R12, PT, PT, R14, -0x1, RZ ;  /* 0xffffffff0e0c7810 */ /* 0x000fc80007ffe0ff */
[----:B------:R-:W-:-:S04]  /*1180*/  ISETP.GT.U32.AND P0, PT, R13, 0xfd, PT ;  /* 0x000000fd0d00780c */ /* 0x000fc80003f04070 */
[----:B------:R-:W-:-:S13]  /*1190*/  ISETP.GT.U32.OR P0, PT, R12, 0xfd, P0 ;  /* 0x000000fd0c00780c */ /* 0x000fda0000704470 */
[----:B------:R-:W-:Y:S01]  /*11a0*/  @!P0 IMAD.MOV.U32 R9, RZ, RZ, RZ ;  /* 0x000000ffff098224 */ /* 0x000fe200078e00ff */
[----:B------:R-:W-:Y:S06]  /*11b0*/  @!P0 BRA `(.L_x_23) ;  /* 0x00000000005c8947 */ /* 0x000fec0003800000 */
[----:B------:R-:W-:Y:S02]  /*11c0*/  FSETP.GTU.FTZ.AND P0, PT, |R2|, +INF , PT ;  /* 0x7f8000000200780b */ /* 0x000fe40003f1c200 */
[----:B------:R-:W-:-:S04]  /*11d0*/  FSETP.GTU.FTZ.AND P1, PT, |R3|, +INF , PT ;  /* 0x7f8000000300780b */ /* 0x000fc80003f3c200 */
[----:B------:R-:W-:-:S13]  /*11e0*/  PLOP3.LUT P0, PT, P0, P1, PT, 0xf8, 0x8f ;  /* 0x00000000008f781c */ /* 0x000fda0000703f70 */
[----:B------:R-:W-:Y:S05]  /*11f0*/  @P0 BRA `(.L_x_24) ;  /* 0x00000004004c0947 */ /* 0x000fea0003800000 */
[----:B------:R-:W-:-:S13]  /*1200*/  LOP3.LUT P0, RZ, R3, 0x7fffffff, R2, 0xc8, !PT ;  /* 0x7fffffff03ff7812 */ /* 0x000fda000780c802 */
[----:B------:R-:W-:Y:S05]  /*1210*/  @!P0 BRA `(.L_x_25) ;  /* 0x00000004003c8947 */ /* 0x000fea0003800000 */
[C---:B------:R-:W-:Y:S02]  /*1220*/  FSETP.NEU.FTZ.AND P4, PT, |R2|.reuse, +INF , PT ;  /* 0x7f8000000200780b */ /* 0x040fe40003f9d200 */
[----:B------:R-:W-:Y:S02]  /*1230*/  FSETP.NEU.FTZ.AND P1, PT, |R3|, +INF , PT ;  /* 0x7f8000000300780b */ /* 0x000fe40003f3d200 */
[----:B------:R-:W-:-:S11]  /*1240*/  FSETP.NEU.FTZ.AND P0, PT, |R2|, +INF , PT ;  /* 0x7f8000000200780b */ /* 0x000fd60003f1d200 */
[----:B------:R-:W-:Y:S05]  /*1250*/  @!P1 BRA !P4, `(.L_x_25) ;  /* 0x00000004002c9947 */ /* 0x000fea0006000000 */
[----:B------:R-:W-:-:S04]  /*1260*/  LOP3.LUT P4, RZ, R2, 0x7fffffff, RZ, 0xc0, !PT ;  /* 0x7fffffff02ff7812 */ /* 0x000fc8000788c0ff */
[----:B------:R-:W-:-:S13]  /*1270*/  PLOP3.LUT P1, PT, P1, P4, PT, 0x2f, 0xf2 ;  /* 0x0000000000f2781c */ /* 0x000fda0000f28577 */
[----:B------:R-:W-:Y:S05]  /*1280*/  @P1 BRA `(.L_x_26) ;  /* 0x0000000400181947 */ /* 0x000fea0003800000 */
[----:B------:R-:W-:-:S04]  /*1290*/  LOP3.LUT P1, RZ, R3, 0x7fffffff, RZ, 0xc0, !PT ;  /* 0x7fffffff03ff7812 */ /* 0x000fc8000782c0ff */
[----:B------:R-:W-:-:S13]  /*12a0*/  PLOP3.LUT P0, PT, P0, P1, PT, 0x2f, 0xf2 ;  /* 0x0000000000f2781c */ /* 0x000fda0000702577 */
[----:B------:R-:W-:Y:S05]  /*12b0*/  @P0 BRA `(.L_x_27) ;  /* 0x0000000400000947 */ /* 0x000fea0003800000 */
[----:B------:R-:W-:Y:S02]  /*12c0*/  ISETP.GE.AND P0, PT, R12, RZ, PT ;  /* 0x000000ff0c00720c */ /* 0x000fe40003f06270 */
[----:B------:R-:W-:-:S11]  /*12d0*/  ISETP.GE.AND P1, PT, R13, RZ, PT ;  /* 0x000000ff0d00720c */ /* 0x000fd60003f26270 */
[----:B------:R-:W-:Y:S01]  /*12e0*/  @P0 MOV R9, RZ ;  /* 0x000000ff00090202 */ /* 0x000fe20000000f00 */
[----:B------:R-:W-:Y:S02]  /*12f0*/  @!P0 IMAD.MOV.U32 R9, RZ, RZ, -0x40 ;  /* 0xffffffc0ff098424 */ /* 0x000fe400078e00ff */
[----:B------:R-:W-:Y:S01]  /*1300*/  @!P0 FFMA R2, R2, 1.84467440737095516160e+19, RZ ;  /* 0x5f80000002028823 */ /* 0x000fe200000000ff */
[----:B------:R-:W-:Y:S02]  /*1310*/  @!P1 FFMA R3, R3, 1.84467440737095516160e+19, RZ ;  /* 0x5f80000003039823 */ /* 0x000fe400000000ff */
[----:B------:R-:W-:-:S07]  /*1320*/  @!P1 IADD3 R9, PT, PT, R9, 0x40, RZ ;  /* 0x0000004009099810 */ /* 0x000fce0007ffe0ff */
.L_x_23:
[----:B------:R-:W-:Y:S01]  /*1330*/  LEA R12, R11, 0xc0800000, 0x17 ;  /* 0xc08000000b0c7811 */ /* 0x000fe200078eb8ff */
[----:B------:R-:W-:Y:S04]  /*1340*/  BSSY.RECONVERGENT B3, `(.L_x_28) ;  /* 0x0000036000037945 */ /* 0x000fe80003800200 */
[----:B------:R-:W-:Y:S01]  /*1350*/  IMAD.IADD R12, R3, 0x1, -R12 ;  /* 0x00000001030c7824 */ /* 0x000fe200078e0a0c */
[----:B------:R-:W-:-:S03]  /*1360*/  IADD3 R3, PT, PT, R14, -0x7f, RZ ;  /* 0xffffff810e037810 */ /* 0x000fc60007ffe0ff */
[----:B------:R0:W1:Y:S01]  /*1370*/  MUFU.RCP R13, R12 ;  /* 0x0000000c000d7308 */ /* 0x0000620000001000 */
[----:B------:R-:W-:Y:S01]  /*1380*/  FADD.FTZ R15, -R12, -RZ ;  /* 0x800000ff0c0f7221 */ /* 0x000fe20000010100 */
[C---:B------:R-:W-:Y:S01]  /*1390*/  IMAD R2, R3.reuse, -0x800000, R2 ;  /* 0xff80000003027824 */ /* 0x040fe200078e0202 */
[----:B0-----:R-:W-:-:S05]  /*13a0*/  IADD3 R12, PT, PT, R3, 0x7f, -R11 ;  /* 0x0000007f030c7810 */ /* 0x001fca0007ffe80b */
[----:B------:R-:W-:Y:S02]  /*13b0*/  IMAD.IADD R12, R12, 0x1, R9 ;  /* 0x000000010c0c7824 */ /* 0x000fe400078e0209 */
[----:B-1----:R-:W-:-:S04]  /*13c0*/  FFMA R14, R13, R15, 1 ;  /* 0x3f8000000d0e7423 */ /* 0x002fc8000000000f */
[----:B------:R-:W-:-:S04]  /*13d0*/  FFMA R16, R13, R14, R13 ;  /* 0x0000000e0d107223 */ /* 0x000fc8000000000d */
[----:B------:R-:W-:-:S04]  /*13e0*/  FFMA R13, R2, R16, RZ ;  /* 0x00000010020d7223 */ /* 0x000fc800000000ff */
[----:B------:R-:W-:-:S04]  /*13f0*/  FFMA R14, R15, R13, R2 ;  /* 0x0000000d0f0e7223 */ /* 0x000fc80000000002 */
[----:B------:R-:W-:-:S04]  /*1400*/  FFMA R13, R16, R14, R13 ;  /* 0x0000000e100d7223 */ /* 0x000fc8000000000d */
[----:B------:R-:W-:-:S04]  /*1410*/  FFMA R14, R15, R13, R2 ;  /* 0x0000000d0f0e7223 */ /* 0x000fc80000000002 */
[----:B------:R-:W-:-:S05]  /*1420*/  FFMA R2, R16, R14, R13 ;  /* 0x0000000e10027223 */ /* 0x000fca000000000d */
[----:B------:R-:W-:-:S04]  /*1430*/  SHF.R.U32.HI R3, RZ, 0x17, R2 ;  /* 0x00000017ff037819 */ /* 0x000fc80000011602 */
[----:B------:R-:W-:-:S04]  /*1440*/  LOP3.LUT R3, R3, 0xff, RZ, 0xc0, !PT ;  /* 0x000000ff03037812 */ /* 0x000fc800078ec0ff */
[----:B------:R-:W-:-:S05]  /*1450*/  IADD3 R11, PT, PT, R3, R12, RZ ;  /* 0x0000000c030b7210 */ /* 0x000fca0007ffe0ff */
[----:B------:R-:W-:-:S05]  /*1460*/  VIADD R3, R11, 0xffffffff ;  /* 0xffffffff0b037836 */ /* 0x000fca0000000000 */
[----:B------:R-:W-:-:S13]  /*1470*/  ISETP.GE.U32.AND P0, PT, R3, 0xfe, PT ;  /* 0x000000fe0300780c */ /* 0x000fda0003f06070 */
[----:B------:R-:W-:Y:S05]  /*1480*/  @!P0 BRA `(.L_x_29) ;  /* 0x0000000000808947 */ /* 0x000fea0003800000 */
[----:B------:R-:W-:-:S13]  /*1490*/  ISETP.GT.AND P0, PT, R11, 0xfe, PT ;  /* 0x000000fe0b00780c */ /* 0x000fda0003f04270 */
[----:B------:R-:W-:Y:S05]  /*14a0*/  @P0 BRA `(.L_x_30) ;  /* 0x00000000006c0947 */ /* 0x000fea0003800000 */
[----:B------:R-:W-:-:S13]  /*14b0*/  ISETP.GE.AND P0, PT, R11, 0x1, PT ;  /* 0x000000010b00780c */ /* 0x000fda0003f06270 */
[----:B------:R-:W-:Y:S05]  /*14c0*/  @P0 BRA `(.L_x_31) ;  /* 0x0000000000740947 */ /* 0x000fea0003800000 */
[----:B------:R-:W-:Y:S02]  /*14d0*/  ISETP.GE.AND P0, PT, R11, -0x18, PT ;  /* 0xffffffe80b00780c */ /* 0x000fe40003f06270 */
[----:B------:R-:W-:-:S11]  /*14e0*/  LOP3.LUT R2, R2, 0x80000000, RZ, 0xc0, !PT ;  /* 0x8000000002027812 */ /* 0x000fd600078ec0ff */
[----:B------:R-:W-:Y:S05]  /*14f0*/  @!P0 BRA `(.L_x_31) ;  /* 0x0000000000688947 */ /* 0x000fea0003800000 */
[CCC-:B------:R-:W-:Y:S01]  /*1500*/  FFMA.RZ R3, R16.reuse, R14.reuse, R13.reuse ;  /* 0x0000000e10037223 */ /* 0x1c0fe2000000c00d */
[CCC-:B------:R-:W-:Y:S01]  /*1510*/  FFMA.RM R12, R16.reuse, R14.reuse, R13.reuse ;  /* 0x0000000e100c7223 */ /* 0x1c0fe2000000400d */
[C---:B------:R-:W-:Y:S02]  /*1520*/  ISETP.NE.AND P4, PT, R11.reuse, RZ, PT ;  /* 0x000000ff0b00720c */ /* 0x040fe40003f85270 */
[----:B------:R-:W-:Y:S02]  /*1530*/  ISETP.NE.AND P1, PT, R11, RZ, PT ;  /* 0x000000ff0b00720c */ /* 0x000fe40003f25270 */
[----:B------:R-:W-:Y:S01]  /*1540*/  LOP3.LUT R9, R3, 0x7fffff, RZ, 0xc0, !PT ;  /* 0x007fffff03097812 */ /* 0x000fe200078ec0ff */
[----:B------:R-:W-:Y:S01]  /*1550*/  FFMA.RP R3, R16, R14, R13 ;  /* 0x0000000e10037223 */ /* 0x000fe2000000800d */
[----:B------:R-:W-:Y:S01]  /*1560*/  IADD3 R14, PT, PT, R11, 0x20, RZ ;  /* 0x000000200b0e7810 */ /* 0x000fe20007ffe0ff */
[----:B------:R-:W-:Y:S01]  /*1570*/  IMAD.MOV R11, RZ, RZ, -R11 ;  /* 0x000000ffff0b7224 */ /* 0x000fe200078e0a0b */
[----:B------:R-:W-:-:S02]  /*1580*/  LOP3.LUT R9, R9, 0x800000, RZ, 0xfc, !PT ;  /* 0x0080000009097812 */ /* 0x000fc400078efcff */
[----:B------:R-:W-:Y:S02]  /*1590*/  FSETP.NEU.FTZ.AND P0, PT, R3, R12, PT ;  /* 0x0000000c0300720b */ /* 0x000fe40003f1d000 */
[----:B------:R-:W-:Y:S02]  /*15a0*/  SHF.L.U32 R14, R9, R14, RZ ;  /* 0x0000000e090e7219 */ /* 0x000fe400000006ff */
[----:B------:R-:W-:Y:S02]  /*15b0*/  SEL R12, R11, RZ, P4 ;  /* 0x000000ff0b0c7207 */ /* 0x000fe40002000000 */
[----:B------:R-:W-:Y:S02]  /*15c0*/  ISETP.NE.AND P1, PT, R14, RZ, P1 ;  /* 0x000000ff0e00720c */ /* 0x000fe40000f25270 */
[----:B------:R-:W-:Y:S02]  /*15d0*/  SHF.R.U32.HI R12, RZ, R12, R9 ;  /* 0x0000000cff0c7219 */ /* 0x000fe40000011609 */
[----:B------:R-:W-:-:S02]  /*15e0*/  PLOP3.LUT P0, PT, P0, P1, PT, 0xf8, 0x8f ;  /* 0x00000000008f781c */ /* 0x000fc40000703f70 */
[----:B------:R-:W-:Y:S02]  /*15f0*/  SHF.R.U32.HI R14, RZ, 0x1, R12 ;  /* 0x00000001ff0e7819 */ /* 0x000fe4000001160c */
[----:B------:R-:W-:-:S04]  /*1600*/  SEL R3, RZ, 0x1, !P0 ;  /* 0x00000001ff037807 */ /* 0x000fc80004000000 */
[----:B------:R-:W-:-:S04]  /*1610*/  LOP3.LUT R3, R3, 0x1, R14, 0xf8, !PT ;  /* 0x0000000103037812 */ /* 0x000fc800078ef80e */
[----:B------:R-:W-:-:S04]  /*1620*/  LOP3.LUT R3, R3, R12, RZ, 0xc0, !PT ;  /* 0x0000000c03037212 */ /* 0x000fc800078ec0ff */
[----:B------:R-:W-:-:S04]  /*1630*/  IADD3 R3, PT, PT, R14, R3, RZ ;  /* 0x000000030e037210 */ /* 0x000fc80007ffe0ff */
[----:B------:R-:W-:Y:S01]  /*1640*/  LOP3.LUT R2, R3, R2, RZ, 0xfc, !PT ;  /* 0x0000000203027212 */ /* 0x000fe200078efcff */
[----:B------:R-:W-:Y:S06]  /*1650*/  BRA `(.L_x_31) ;  /* 0x0000000000107947 */ /* 0x000fec0003800000 */
.L_x_30:
[----:B------:R-:W-:-:S04]  /*1660*/  LOP3.LUT R2, R2, 0x80000000, RZ, 0xc0, !PT ;  /* 0x8000000002027812 */ /* 0x000fc800078ec0ff */
[----:B------:R-:W-:Y:S01]  /*1670*/  LOP3.LUT R2, R2, 0x7f800000, RZ, 0xfc, !PT ;  /* 0x7f80000002027812 */ /* 0x000fe200078efcff */
[----:B------:R-:W-:Y:S06]  /*1680*/  BRA `(.L_x_31) ;  /* 0x0000000000047947 */ /* 0x000fec0003800000 */
.L_x_29:
[----:B------:R-:W-:-:S07]  /*1690*/  IMAD R2, R12, 0x800000, R2 ;  /* 0x008000000c027824 */ /* 0x000fce00078e0202 */
.L_x_31:
[----:B------:R-:W-:Y:S05]  /*16a0*/  BSYNC.RECONVERGENT B3 ;  /* 0x0000000000037941 */ /* 0x000fea0003800200 */
.L_x_28:
[----:B------:R-:W-:Y:S05]  /*16b0*/  BRA `(.L_x_32) ;  /* 0x0000000000207947 */ /* 0x000fea0003800000 */
.L_x_27:
[----:B------:R-:W-:-:S04]  /*16c0*/  LOP3.LUT R2, R3, 0x80000000, R2, 0x48, !PT ;  /* 0x8000000003027812 */ /* 0x000fc800078e4802 */
[----:B------:R-:W-:Y:S01]  /*16d0*/  LOP3.LUT R2, R2, 0x7f800000, RZ, 0xfc, !PT ;  /* 0x7f80000002027812 */ /* 0x000fe200078efcff */
[----:B------:R-:W-:Y:S06]  /*16e0*/  BRA `(.L_x_32) ;  /* 0x0000000000147947 */ /* 0x000fec0003800000 */
.L_x_26:
[----:B------:R-:W-:Y:S01]  /*16f0*/  LOP3.LUT R2, R3, 0x80000000, R2, 0x48, !PT ;  /* 0x8000000003027812 */ /* 0x000fe200078e4802 */
[----:B------:R-:W-:Y:S06]  /*1700*/  BRA `(.L_x_32) ;  /* 0x00000000000c7947 */ /* 0x000fec0003800000 */
.L_x_25:
[----:B------:R-:W0:Y:S01]  /*1710*/  MUFU.RSQ R2, -QNAN ;  /* 0xffc0000000027908 */ /* 0x000e220000001400 */
[----:B------:R-:W-:Y:S05]  /*1720*/  BRA `(.L_x_32) ;  /* 0x0000000000047947 */ /* 0x000fea0003800000 */
.L_x_24:
[----:B------:R-:W-:-:S07]  /*1730*/  FADD.FTZ R2, R2, R3 ;  /* 0x0000000302027221 */ /* 0x000fce0000010000 */
.L_x_32:
[----:B------:R-:W-:Y:S05]  /*1740*/  BSYNC.RECONVERGENT B2 ;  /* 0x0000000000027941 */ /* 0x000fea0003800200 */
.L_x_22:
[----:B------:R-:W-:Y:S01]  /*1750*/  IMAD.MOV.U32 R11, RZ, RZ, 0x0 ;  /* 0x00000000ff0b7424 */ /* 0x000fe200078e00ff */
[----:B0-----:R-:W-:-:S03]  /*1760*/  MOV R9, R2 ;  /* 0x0000000200097202 */ /* 0x001fc60000000f00 */
[----:B------:R-:W-:Y:S05]  /*1770*/  RET.REL.NODEC R10 `(DiscriteCosineTransform) ;  /* 0xffffffe80a207950 */ /* 0x000fea0003c3ffff */
.L_x_33:
[----:B------:R-:W-:-:S00]  /*1780*/  BRA `(.L_x_33) ;  /* 0xfffffffc00fc7947 */ /* 0x000fc0000383ffff */
[----:B------:R-:W-:-:S00]  /*1790*/  NOP ;  /* 0x0000000000007918 */ /* 0x000fc00000000000 */
        /* <DEDUP_REMOVED lines=14> */
.L_x_35:


//--------------------- .nv.shared.DiscriteCosineTransform --------------------------
	.section	.nv.shared.DiscriteCosineTransform,"aw",@nobits
	.sectionflags	@""
	.align	16
	.zero		1024


//--------------------- .nv.shared.reserved.0     --------------------------
	.section	.nv.shared.reserved.0,"aw",@nobits
	.weak		__nv_reservedSMEM_offset_0_alias
	.size		__nv_reservedSMEM_offset_0_alias, 0, 64
	.other		__nv_reservedSMEM_offset_0_alias,@"STO_CUDA_RESERVED_SHARED STV_DEFAULT"
__nv_reservedSMEM_offset_0_alias:
	.zero		0
	.zero		64


//--------------------- .nv.constant0.DiscriteCosineTransform --------------------------
	.section	.nv.constant0.DiscriteCosineTransform,"a",@progbits
	.sectionflags	@""
	.align	4
.nv.constant0.DiscriteCosineTransform:
	.zero		928


//--------------------- SYMBOLS --------------------------

	.type		.nv.reservedSmem.offset0,@object
	.size		.nv.reservedSmem.offset0,0x4
	.type		.nv.reservedSmem.cap,@object
	.size		.nv.reservedSmem.cap,0x4
